//
// Generated by NVIDIA NVVM Compiler
//
// Compiler Build ID: CL-36424714
// Cuda compilation tools, release 13.0, V13.0.88
// Based on NVVM 20.0.0
//

.version 9.0
.target sm_100
.address_size 64

	// .globl	_Z12mandelKernelffffiiiPi

.visible .entry _Z12mandelKernelffffiiiPi(
	.param .f32 _Z12mandelKernelffffiiiPi_param_0,
	.param .f32 _Z12mandelKernelffffiiiPi_param_1,
	.param .f32 _Z12mandelKernelffffiiiPi_param_2,
	.param .f32 _Z12mandelKernelffffiiiPi_param_3,
	.param .u32 _Z12mandelKernelffffiiiPi_param_4,
	.param .u32 _Z12mandelKernelffffiiiPi_param_5,
	.param .u32 _Z12mandelKernelffffiiiPi_param_6,
	.param .u64 .ptr .align 1 _Z12mandelKernelffffiiiPi_param_7
)
{
	.reg .pred 	%p<5>;
	.reg .b32 	%r<23>;
	.reg .b32 	%f<20>;
	.reg .b64 	%rd<5>;

	ld.param.f32 	%f9, [_Z12mandelKernelffffiiiPi_param_0];
	ld.param.f32 	%f10, [_Z12mandelKernelffffiiiPi_param_1];
	ld.param.f32 	%f11, [_Z12mandelKernelffffiiiPi_param_2];
	ld.param.f32 	%f12, [_Z12mandelKernelffffiiiPi_param_3];
	ld.param.u32 	%r8, [_Z12mandelKernelffffiiiPi_param_4];
	ld.param.u32 	%r7, [_Z12mandelKernelffffiiiPi_param_6];
	ld.param.u64 	%rd1, [_Z12mandelKernelffffiiiPi_param_7];
	mov.u32 	%r10, %ctaid.x;
	mov.u32 	%r11, %ntid.x;
	mov.u32 	%r12, %tid.x;
	mad.lo.s32 	%r1, %r10, %r11, %r12;
	mov.u32 	%r13, %ctaid.y;
	mov.u32 	%r14, %ntid.y;
	mov.u32 	%r15, %tid.y;
	mad.lo.s32 	%r16, %r13, %r14, %r15;
	mul.lo.s32 	%r3, %r8, %r16;
	max.s32 	%r17, %r1, %r16;
	setp.ge.s32 	%p1, %r17, %r8;
	@%p1 bra 	$L__BB0_6;
	cvt.rn.f32.s32 	%f13, %r1;
	fma.rn.f32 	%f1, %f11, %f13, %f9;
	cvt.rn.f32.u32 	%f14, %r16;
	fma.rn.f32 	%f2, %f12, %f14, %f10;
	setp.lt.s32 	%p2, %r7, 1;
	mov.b32 	%r22, 0;
	@%p2 bra 	$L__BB0_5;
	mov.b32 	%r21, 0;
	mov.f32 	%f18, %f2;
	mov.f32 	%f19, %f1;
$L__BB0_3:
	mul.f32 	%f5, %f19, %f19;
	mul.f32 	%f6, %f18, %f18;
	add.f32 	%f15, %f5, %f6;
	setp.gt.f32 	%p3, %f15, 0f40800000;
	mov.u32 	%r22, %r21;
	@%p3 bra 	$L__BB0_5;
	sub.f32 	%f16, %f5, %f6;
	add.f32 	%f17, %f19, %f19;
	add.f32 	%f19, %f1, %f16;
	fma.rn.f32 	%f18, %f17, %f18, %f2;
	add.s32 	%r21, %r21, 1;
	setp.ne.s32 	%p4, %r21, %r7;
	mov.u32 	%r22, %r7;
	@%p4 bra 	$L__BB0_3;
$L__BB0_5:
	add.s32 	%r20, %r3, %r1;
	cvta.to.global.u64 	%rd2, %rd1;
	mul.wide.s32 	%rd3, %r20, 4;
	add.s64 	%rd4, %rd2, %rd3;
	st.global.u32 	[%rd4], %r22;
$L__BB0_6:
	ret;

}


// ===== COMPILED SASS (sm_100) =====

	.target	sm_100

	.elftype	@"ET_EXEC"


//--------------------- .note.nv.tkinfo           --------------------------
	.section	.note.nv.tkinfo,"",@"SHT_NOTE"
	.sectionflags	@"SHF_NOTE_NV_TKINFO"
	.tkinfo
        /*0018*/ 	.word	0x00000002
        /*0030*/ 	.string	""
        /*0030*/ 	.string	"ptxas"
        /*0030*/ 	.string	"Cuda compilation tools, release 13.0, V13.0.88"
        /*0030*/ 	.string	"Build cuda_13.0.r13.0/compiler.36424714_0"
        /*0030*/ 	.string	"-arch sm_100 -m 64 "



//--------------------- .note.nv.cuinfo           --------------------------
	.section	.note.nv.cuinfo,"",@"SHT_NOTE"
	.sectionflags	@"SHF_NOTE_NV_CUINFO"
        /*0018*/ 	.short	0x0002
        /*001a*/ 	.short	0x0064
        /*001c*/ 	.short	0x0082
	.zero		2


//--------------------- .nv.info                  --------------------------
	.section	.nv.info,"",@"SHT_CUDA_INFO"
	.align	4


	//----- nvinfo : EIATTR_REGCOUNT
	.align		4
        /*0000*/ 	.byte	0x04, 0x2f
        /*0002*/ 	.short	(.L_1 - .L_0)
	.align		4
.L_0:
        /*0004*/ 	.word	index@(_Z12mandelKernelffffiiiPi)
        /*0008*/ 	.word	0x00000010


	//----- nvinfo : EIATTR_FRAME_SIZE
	.align		4
.L_1:
        /*000c*/ 	.byte	0x04, 0x11
        /*000e*/ 	.short	(.L_3 - .L_2)
	.align		4
.L_2:
        /*0010*/ 	.word	index@(_Z12mandelKernelffffiiiPi)
        /*0014*/ 	.word	0x00000000


	//----- nvinfo : EIATTR_MIN_STACK_SIZE
	.align		4
.L_3:
        /*0018*/ 	.byte	0x04, 0x12
        /*001a*/ 	.short	(.L_5 - .L_4)
	.align		4
.L_4:
        /*001c*/ 	.word	index@(_Z12mandelKernelffffiiiPi)
        /*0020*/ 	.word	0x00000000
.L_5:


//--------------------- .nv.compat                --------------------------
	.section	.nv.compat,"",@"SHT_CUDA_COMPAT_INFO"
	.align	4
        /*0000*/ 	.byte	0x02, 0x09, 0x00, 0x00, 0x02, 0x02, 0x01, 0x00, 0x02, 0x05, 0x05, 0x00, 0x03, 0x07, 0x01, 0x01
        /*0010*/ 	.byte	0x02, 0x03, 0x00, 0x00, 0x02, 0x06, 0x01, 0x00, 0x04, 0x0b, 0x08, 0x00, 0x01, 0x00, 0x00, 0x00
        /*0020*/ 	.byte	0x00, 0x00, 0x00, 0x00


//--------------------- .nv.info._Z12mandelKernelffffiiiPi --------------------------
	.section	.nv.info._Z12mandelKernelffffiiiPi,"",@"SHT_CUDA_INFO"
	.sectionflags	@""
	.align	4


	//----- nvinfo : EIATTR_CUDA_API_VERSION
	.align		4
        /*0000*/ 	.byte	0x04, 0x37
        /*0002*/ 	.short	(.L_7 - .L_6)
.L_6:
        /*0004*/ 	.word	0x00000082


	//----- nvinfo : EIATTR_KPARAM_INFO
	.align		4
.L_7:
        /*0008*/ 	.byte	0x04, 0x17
        /*000a*/ 	.short	(.L_9 - .L_8)
.L_8:
        /*000c*/ 	.word	0x00000000
        /*0010*/ 	.short	0x0007
        /*0012*/ 	.short	0x0020
        /*0014*/ 	.byte	0x00, 0xf5, 0x21, 0x00


	//----- nvinfo : EIATTR_KPARAM_INFO
	.align		4
.L_9:
        /*0018*/ 	.byte	0x04, 0x17
        /*001a*/ 	.short	(.L_11 - .L_10)
.L_10:
        /*001c*/ 	.word	0x00000000
        /*0020*/ 	.short	0x0006
        /*0022*/ 	.short	0x0018
        /*0024*/ 	.byte	0x00, 0xf0, 0x11, 0x00


	//----- nvinfo : EIATTR_KPARAM_INFO
	.align		4
.L_11:
        /*0028*/ 	.byte	0x04, 0x17
        /*002a*/ 	.short	(.L_13 - .L_12)
.L_12:
        /*002c*/ 	.word	0x00000000
        /*0030*/ 	.short	0x0005
        /*0032*/ 	.short	0x0014
        /*0034*/ 	.byte	0x00, 0xf0, 0x11, 0x00


	//----- nvinfo : EIATTR_KPARAM_INFO
	.align		4
.L_13:
        /*0038*/ 	.byte	0x04, 0x17
        /*003a*/ 	.short	(.L_15 - .L_14)
.L_14:
        /*003c*/ 	.word	0x00000000
        /*0040*/ 	.short	0x0004
        /*0042*/ 	.short	0x0010
        /*0044*/ 	.byte	0x00, 0xf0, 0x11, 0x00


	//----- nvinfo : EIATTR_KPARAM_INFO
	.align		4
.L_15:
        /*0048*/ 	.byte	0x04, 0x17
        /*004a*/ 	.short	(.L_17 - .L_16)
.L_16:
        /*004c*/ 	.word	0x00000000
        /*0050*/ 	.short	0x0003
        /*0052*/ 	.short	0x000c
        /*0054*/ 	.byte	0x00, 0xf0, 0x11, 0x00


	//----- nvinfo : EIATTR_KPARAM_INFO
	.align		4
.L_17:
        /*0058*/ 	.byte	0x04, 0x17
        /*005a*/ 	.short	(.L_19 - .L_18)
.L_18:
        /*005c*/ 	.word	0x00000000
        /*0060*/ 	.short	0x0002
        /*0062*/ 	.short	0x0008
        /*0064*/ 	.byte	0x00, 0xf0, 0x11, 0x00


	//----- nvinfo : EIATTR_KPARAM_INFO
	.align		4
.L_19:
        /*0068*/ 	.byte	0x04, 0x17
        /*006a*/ 	.short	(.L_21 - .L_20)
.L_20:
        /*006c*/ 	.word	0x00000000
        /*0070*/ 	.short	0x0001
        /*0072*/ 	.short	0x0004
        /*0074*/ 	.byte	0x00, 0xf0, 0x11, 0x00


	//----- nvinfo : EIATTR_KPARAM_INFO
	.align		4
.L_21:
        /*0078*/ 	.byte	0x04, 0x17
        /*007a*/ 	.short	(.L_23 - .L_22)
.L_22:
        /*007c*/ 	.word	0x00000000
        /*0080*/ 	.short	0x0000
        /*0082*/ 	.short	0x0000
        /*0084*/ 	.byte	0x00, 0xf0, 0x11, 0x00


	//----- nvinfo : EIATTR_SPARSE_MMA_MASK
	.align		4
.L_23:
        /*0088*/ 	.byte	0x03, 0x50
        /*008a*/ 	.short	0x0000


	//----- nvinfo : EIATTR_MAXREG_COUNT
	.align		4
        /*008c*/ 	.byte	0x03, 0x1b
        /*008e*/ 	.short	0x00ff


	//----- nvinfo : EIATTR_MERCURY_ISA_VERSION
	.align		4
        /*0090*/ 	.byte	0x03, 0x5f
        /*0092*/ 	.short	0x0101


	//----- nvinfo : EIATTR_VRC_CTA_INIT_COUNT
	.align		4
        /*0094*/ 	.byte	0x02, 0x4a
	.zero		1
	.zero		1


	//----- nvinfo : EIATTR_EXIT_INSTR_OFFSETS
	.align		4
        /*0098*/ 	.byte	0x04, 0x1c
        /*009a*/ 	.short	(.L_25 - .L_24)


	//   ....[0]....
.L_24:
        /*009c*/ 	.word	0x000000c0


	//   ....[1]....
        /*00a0*/ 	.word	0x00000310


	//----- nvinfo : EIATTR_CRS_STACK_SIZE
	.align		4
.L_25:
        /*00a4*/ 	.byte	0x04, 0x1e
        /*00a6*/ 	.short	(.L_27 - .L_26)
.L_26:
        /*00a8*/ 	.word	0x00000000


	//----- nvinfo : EIATTR_CBANK_PARAM_SIZE
	.align		4
.L_27:
        /*00ac*/ 	.byte	0x03, 0x19
        /*00ae*/ 	.short	0x0028


	//----- nvinfo : EIATTR_PARAM_CBANK
	.align		4
        /*00b0*/ 	.byte	0x04, 0x0a
        /*00b2*/ 	.short	(.L_29 - .L_28)
	.align		4
.L_28:
        /*00b4*/ 	.word	index@(.nv.constant0._Z12mandelKernelffffiiiPi)
        /*00b8*/ 	.short	0x0380
        /*00ba*/ 	.short	0x0028


	//----- nvinfo : EIATTR_SW_WAR
	.align		4
.L_29:
        /*00bc*/ 	.byte	0x04, 0x36
        /*00be*/ 	.short	(.L_31 - .L_30)
.L_30:
        /*00c0*/ 	.word	0x00000008
.L_31:


//--------------------- .nv.callgraph             --------------------------
	.section	.nv.callgraph,"",@"SHT_CUDA_CALLGRAPH"
	.align	4
	.sectionentsize	8
	.align		4
        /*0000*/ 	.word	0x00000000
	.align		4
        /*0004*/ 	.word	0xffffffff
	.align		4
        /*0008*/ 	.word	0x00000000
	.align		4
        /*000c*/ 	.word	0xfffffffe
	.align		4
        /*0010*/ 	.word	0x00000000
	.align		4
        /*0014*/ 	.word	0xfffffffd
	.align		4
        /*0018*/ 	.word	0x00000000
	.align		4
        /*001c*/ 	.word	0xfffffffc


//--------------------- .text._Z12mandelKernelffffiiiPi --------------------------
	.section	.text._Z12mandelKernelffffiiiPi,"ax",@progbits
	.align	128
        .global         _Z12mandelKernelffffiiiPi
        .type           _Z12mandelKernelffffiiiPi,@function
        .size           _Z12mandelKernelffffiiiPi,(.L_x_4 - _Z12mandelKernelffffiiiPi)
        .other          _Z12mandelKernelffffiiiPi,@"STO_CUDA_ENTRY STV_DEFAULT"
_Z12mandelKernelffffiiiPi:
.text._Z12mandelKernelffffiiiPi:
[----:B------:R-:W-:Y:S01]  /*0000*/  LDC R1, c[0x0][0x37c] ;  /* 0x0000df00ff017b82 */ /* 0x000fe20000000800 */
[----:B------:R-:W0:Y:S07]  /*0010*/  S2R R3, SR_TID.X ;  /* 0x0000000000037919 */ /* 0x000e2e0000002100 */
[----:B------:R-:W0:Y:S01]  /*0020*/  LDC R0, c[0x0][0x360] ;  /* 0x0000d800ff007b82 */ /* 0x000e220000000800 */
[----:B------:R-:W1:Y:S01]  /*0030*/  LDCU UR6, c[0x0][0x390] ;  /* 0x00007200ff0677ac */ /* 0x000e620008000800 */
[----:B------:R-:W2:Y:S06]  /*0040*/  S2R R2, SR_TID.Y ;  /* 0x0000000000027919 */ /* 0x000eac0000002200 */
[----:B------:R-:W0:Y:S08]  /*0050*/  S2UR UR4, SR_CTAID.X ;  /* 0x00000000000479c3 */ /* 0x000e300000002500 */
[----:B------:R-:W2:Y:S08]  /*0060*/  S2UR UR5, SR_CTAID.Y ;  /* 0x00000000000579c3 */ /* 0x000eb00000002600 */
[----:B------:R-:W2:Y:S01]  /*0070*/  LDC R5, c[0x0][0x364] ;  /* 0x0000d900ff057b82 */ /* 0x000ea20000000800 */
[----:B0-----:R-:W-:-:S02]  /*0080*/  IMAD R0, R0, UR4, R3 ;  /* 0x0000000400007c24 */ /* 0x001fc4000f8e0203 */
[----:B--2---:R-:W-:-:S05]  /*0090*/  IMAD R5, R5, UR5, R2 ;  /* 0x0000000505057c24 */ /* 0x004fca000f8e0202 */
[----:B------:R-:W-:-:S04]  /*00a0*/  VIMNMX R2, PT, PT, R0, R5, !PT ;  /* 0x0000000500027248 */ /* 0x000fc80007fe0100 */
[----:B-1----:R-:W-:-:S13]  /*00b0*/  ISETP.GE.AND P0, PT, R2, UR6, PT ;  /* 0x0000000602007c0c */ /* 0x002fda000bf06270 */
[----:B------:R-:W-:Y:S05]  /*00c0*/  @P0 EXIT ;  /* 0x000000000000094d */ /* 0x000fea0003800000 */
[----:B------:R-:W0:Y:S01]  /*00d0*/  LDCU UR6, c[0x0][0x398] ;  /* 0x00007300ff0677ac */ /* 0x000e220008000800 */
[----:B------:R-:W1:Y:S01]  /*00e0*/  LDC.64 R8, c[0x0][0x380] ;  /* 0x0000e000ff087b82 */ /* 0x000e620000000a00 */
[----:B------:R-:W-:Y:S02]  /*00f0*/  I2FP.F32.U32 R2, R5 ;  /* 0x0000000500027245 */ /* 0x000fe40000201000 */
[----:B------:R-:W-:Y:S01]  /*0100*/  I2FP.F32.S32 R3, R0 ;  /* 0x0000000000037245 */ /* 0x000fe20000201400 */
[----:B------:R-:W2:Y:S04]  /*0110*/  LDCU.64 UR4, c[0x0][0x358] ;  /* 0x00006b00ff0477ac */ /* 0x000ea80008000a00 */
[----:B------:R-:W1:Y:S01]  /*0120*/  LDC.64 R6, c[0x0][0x388] ;  /* 0x0000e200ff067b82 */ /* 0x000e620000000a00 */
[----:B0-----:R-:W-:Y:S01]  /*0130*/  UISETP.GE.AND UP0, UPT, UR6, 0x1, UPT ;  /* 0x000000010600788c */ /* 0x001fe2000bf06270 */
[----:B-1----:R-:W-:Y:S01]  /*0140*/  FFMA R2, R2, R7, R9 ;  /* 0x0000000702027223 */ /* 0x002fe20000000009 */
[----:B------:R-:W-:-:S02]  /*0150*/  HFMA2 R7, -RZ, RZ, 0, 0 ;  /* 0x00000000ff077431 */ /* 0x000fc400000001ff */
[----:B------:R-:W-:-:S05]  /*0160*/  FFMA R3, R3, R6, R8 ;  /* 0x0000000603037223 */ /* 0x000fca0000000008 */
[----:B--2---:R-:W-:Y:S05]  /*0170*/  BRA.U !UP0, `(.L_x_0) ;  /* 0x0000000108507547 */ /* 0x004fea000b800000 */
[----:B------:R-:W-:Y:S01]  /*0180*/  BSSY.RECONVERGENT B0, `(.L_x_0) ;  /* 0x0000013000007945 */ /* 0x000fe20003800200 */
[----:B------:R-:W-:Y:S01]  /*0190*/  MOV R7, RZ ;  /* 0x000000ff00077202 */ /* 0x000fe20000000f00 */
[----:B------:R-:W0:Y:S01]  /*01a0*/  LDCU UR6, c[0x0][0x398] ;  /* 0x00007300ff0677ac */ /* 0x000e220008000800 */
[----:B------:R-:W-:Y:S02]  /*01b0*/  MOV R9, R2 ;  /* 0x0000000200097202 */ /* 0x000fe40000000f00 */
[----:B------:R-:W-:Y:S01]  /*01c0*/  MOV R4, R3 ;  /* 0x0000000300047202 */ /* 0x000fe20000000f00 */
[----:B------:R-:W1:Y:S06]  /*01d0*/  LDCU UR7, c[0x0][0x398] ;  /* 0x00007300ff0777ac */ /* 0x000e6c0008000800 */
.L_x_2:
[----:B------:R-:W-:Y:S01]  /*01e0*/  FMUL R6, R4, R4 ;  /* 0x0000000404067220 */ /* 0x000fe20000400000 */
[----:B------:R-:W-:-:S04]  /*01f0*/  FMUL R13, R9, R9 ;  /* 0x00000009090d7220 */ /* 0x000fc80000400000 */
[----:B------:R-:W-:-:S05]  /*0200*/  FADD R8, R6, R13 ;  /* 0x0000000d06087221 */ /* 0x000fca0000000000 */
[----:B------:R-:W-:-:S13]  /*0210*/  FSETP.GT.AND P0, PT, R8, 4, PT ;  /* 0x408000000800780b */ /* 0x000fda0003f04000 */
[----:B------:R-:W-:Y:S05]  /*0220*/  @P0 BRA `(.L_x_1) ;  /* 0x0000000000200947 */ /* 0x000fea0003800000 */
[----:B------:R-:W-:Y:S01]  /*0230*/  IADD3 R7, PT, PT, R7, 0x1, RZ ;  /* 0x0000000107077810 */ /* 0x000fe20007ffe0ff */
[----:B------:R-:W-:Y:S01]  /*0240*/  FADD R11, R4, R4 ;  /* 0x00000004040b7221 */ /* 0x000fe20000000000 */
[----:B------:R-:W-:Y:S02]  /*0250*/  FADD R4, R6, -R13 ;  /* 0x8000000d06047221 */ /* 0x000fe40000000000 */
[----:B-1----:R-:W-:Y:S01]  /*0260*/  ISETP.NE.AND P0, PT, R7, UR7, PT ;  /* 0x0000000707007c0c */ /* 0x002fe2000bf05270 */
[----:B------:R-:W-:Y:S01]  /*0270*/  FFMA R9, R11, R9, R2 ;  /* 0x000000090b097223 */ /* 0x000fe20000000002 */
[----:B------:R-:W-:-:S11]  /*0280*/  FADD R4, R3, R4 ;  /* 0x0000000403047221 */ /* 0x000fd60000000000 */
[----:B------:R-:W-:Y:S05]  /*0290*/  @P0 BRA `(.L_x_2) ;  /* 0xfffffffc00d00947 */ /* 0x000fea000383ffff */
[----:B0-----:R-:W-:-:S07]  /*02a0*/  MOV R7, UR6 ;  /* 0x0000000600077c02 */ /* 0x001fce0008000f00 */
.L_x_1:
[----:B01----:R-:W-:Y:S05]  /*02b0*/  BSYNC.RECONVERGENT B0 ;  /* 0x0000000000007941 */ /* 0x003fea0003800200 */
.L_x_0:
[----:B------:R-:W0:Y:S01]  /*02c0*/  LDC.64 R2, c[0x0][0x3a0] ;  /* 0x0000e800ff027b82 */ /* 0x000e220000000a00 */
[----:B------:R-:W1:Y:S02]  /*02d0*/  LDCU UR8, c[0x0][0x390] ;  /* 0x00007200ff0877ac */ /* 0x000e640008000800 */
[----:B-1----:R-:W-:-:S04]  /*02e0*/  IMAD R5, R5, UR8, R0 ;  /* 0x0000000805057c24 */ /* 0x002fc8000f8e0200 */
[----:B0-----:R-:W-:-:S05]  /*02f0*/  IMAD.WIDE R2, R5, 0x4, R2 ;  /* 0x0000000405027825 */ /* 0x001fca00078e0202 */
[----:B------:R-:W-:Y:S01]  /*0300*/  STG.E desc[UR4][R2.64], R7 ;  /* 0x0000000702007986 */ /* 0x000fe2000c101904 */
[----:B------:R-:W-:Y:S05]  /*0310*/  EXIT ;  /* 0x000000000000794d */ /* 0x000fea0003800000 */
.L_x_3:
[----:B------:R-:W-:-:S00]  /*0320*/  BRA `(.L_x_3) ;  /* 0xfffffffc00fc7947 */ /* 0x000fc0000383ffff */
[----:B------:R-:W-:-:S00]  /*0330*/  NOP ;  /* 0x0000000000007918 */ /* 0x000fc00000000000 */
        /* <DEDUP_REMOVED lines=12> */
.L_x_4:


//--------------------- .nv.shared.reserved.0     --------------------------
	.section	.nv.shared.reserved.0,"aw",@nobits
	.weak		__nv_reservedSMEM_offset_0_alias
	.size		__nv_reservedSMEM_offset_0_alias, 0, 64
	.other		__nv_reservedSMEM_offset_0_alias,@"STO_CUDA_RESERVED_SHARED STV_DEFAULT"
__nv_reservedSMEM_offset_0_alias:
	.zero		0
	.zero		64


//--------------------- .nv.constant0._Z12mandelKernelffffiiiPi --------------------------
	.section	.nv.constant0._Z12mandelKernelffffiiiPi,"a",@progbits
	.sectionflags	@""
	.align	4
.nv.constant0._Z12mandelKernelffffiiiPi:
	.zero		936


//--------------------- SYMBOLS --------------------------

	.type		.nv.reservedSmem.offset0,@object
	.size		.nv.reservedSmem.offset0,0x4
